//
// Generated by NVIDIA NVVM Compiler
//
// Compiler Build ID: CL-36424714
// Cuda compilation tools, release 13.0, V13.0.88
// Based on NVVM 20.0.0
//

.version 9.0
.target sm_100
.address_size 64

	// .globl	_Z11AddIntsCUDAPiS_

.visible .entry _Z11AddIntsCUDAPiS_(
	.param .u64 .ptr .align 1 _Z11AddIntsCUDAPiS__param_0,
	.param .u64 .ptr .align 1 _Z11AddIntsCUDAPiS__param_1
)
{
	.reg .pred 	%p<2>;
	.reg .b32 	%r<16>;
	.reg .b64 	%rd<5>;

	ld.param.u64 	%rd3, [_Z11AddIntsCUDAPiS__param_0];
	ld.param.u64 	%rd4, [_Z11AddIntsCUDAPiS__param_1];
	cvta.to.global.u64 	%rd1, %rd3;
	cvta.to.global.u64 	%rd2, %rd4;
	ld.global.u32 	%r14, [%rd1];
	mov.b32 	%r15, 0;
$L__BB0_1:
	ld.global.u32 	%r8, [%rd2];
	add.s32 	%r4, %r14, %r8;
	st.global.u32 	[%rd1], %r4;
	setp.eq.s32 	%p1, %r15, 1000004;
	@%p1 bra 	$L__BB0_3;
	ld.global.u32 	%r9, [%rd2];
	add.s32 	%r10, %r4, %r9;
	st.global.u32 	[%rd1], %r10;
	ld.global.u32 	%r11, [%rd2];
	add.s32 	%r12, %r10, %r11;
	st.global.u32 	[%rd1], %r12;
	ld.global.u32 	%r13, [%rd2];
	add.s32 	%r14, %r12, %r13;
	st.global.u32 	[%rd1], %r14;
	add.s32 	%r15, %r15, 4;
	bra.uni 	$L__BB0_1;
$L__BB0_3:
	ret;

}


// ===== COMPILED SASS (sm_100) =====

	.target	sm_100

	.elftype	@"ET_EXEC"


//--------------------- .note.nv.tkinfo           --------------------------
	.section	.note.nv.tkinfo,"",@"SHT_NOTE"
	.sectionflags	@"SHF_NOTE_NV_TKINFO"
	.tkinfo
        /*0018*/ 	.word	0x00000002
        /*0030*/ 	.string	""
        /*0030*/ 	.string	"ptxas"
        /*0030*/ 	.string	"Cuda compilation tools, release 13.0, V13.0.88"
        /*0030*/ 	.string	"Build cuda_13.0.r13.0/compiler.36424714_0"
        /*0030*/ 	.string	"-arch sm_100 -m 64 "



//--------------------- .note.nv.cuinfo           --------------------------
	.section	.note.nv.cuinfo,"",@"SHT_NOTE"
	.sectionflags	@"SHF_NOTE_NV_CUINFO"
        /*0018*/ 	.short	0x0002
        /*001a*/ 	.short	0x0064
        /*001c*/ 	.short	0x0082
	.zero		2


//--------------------- .nv.info                  --------------------------
	.section	.nv.info,"",@"SHT_CUDA_INFO"
	.align	4


	//----- nvinfo : EIATTR_REGCOUNT
	.align		4
        /*0000*/ 	.byte	0x04, 0x2f
        /*0002*/ 	.short	(.L_1 - .L_0)
	.align		4
.L_0:
        /*0004*/ 	.word	index@(_Z11AddIntsCUDAPiS_)
        /*0008*/ 	.word	0x00000016


	//----- nvinfo : EIATTR_FRAME_SIZE
	.align		4
.L_1:
        /*000c*/ 	.byte	0x04, 0x11
        /*000e*/ 	.short	(.L_3 - .L_2)
	.align		4
.L_2:
        /*0010*/ 	.word	index@(_Z11AddIntsCUDAPiS_)
        /*0014*/ 	.word	0x00000000


	//----- nvinfo : EIATTR_MIN_STACK_SIZE
	.align		4
.L_3:
        /*0018*/ 	.byte	0x04, 0x12
        /*001a*/ 	.short	(.L_5 - .L_4)
	.align		4
.L_4:
        /*001c*/ 	.word	index@(_Z11AddIntsCUDAPiS_)
        /*0020*/ 	.word	0x00000000
.L_5:


//--------------------- .nv.compat                --------------------------
	.section	.nv.compat,"",@"SHT_CUDA_COMPAT_INFO"
	.align	4
        /*0000*/ 	.byte	0x02, 0x09, 0x00, 0x00, 0x02, 0x02, 0x01, 0x00, 0x02, 0x05, 0x05, 0x00, 0x03, 0x07, 0x01, 0x01
        /*0010*/ 	.byte	0x02, 0x03, 0x00, 0x00, 0x02, 0x06, 0x01, 0x00, 0x04, 0x0b, 0x08, 0x00, 0x09, 0x00, 0x00, 0x00
        /*0020*/ 	.byte	0x00, 0x00, 0x00, 0x00


//--------------------- .nv.info._Z11AddIntsCUDAPiS_ --------------------------
	.section	.nv.info._Z11AddIntsCUDAPiS_,"",@"SHT_CUDA_INFO"
	.sectionflags	@""
	.align	4


	//----- nvinfo : EIATTR_CUDA_API_VERSION
	.align		4
        /*0000*/ 	.byte	0x04, 0x37
        /*0002*/ 	.short	(.L_7 - .L_6)
.L_6:
        /*0004*/ 	.word	0x00000082


	//----- nvinfo : EIATTR_KPARAM_INFO
	.align		4
.L_7:
        /*0008*/ 	.byte	0x04, 0x17
        /*000a*/ 	.short	(.L_9 - .L_8)
.L_8:
        /*000c*/ 	.word	0x00000000
        /*0010*/ 	.short	0x0001
        /*0012*/ 	.short	0x0008
        /*0014*/ 	.byte	0x00, 0xf5, 0x21, 0x00


	//----- nvinfo : EIATTR_KPARAM_INFO
	.align		4
.L_9:
        /*0018*/ 	.byte	0x04, 0x17
        /*001a*/ 	.short	(.L_11 - .L_10)
.L_10:
        /*001c*/ 	.word	0x00000000
        /*0020*/ 	.short	0x0000
        /*0022*/ 	.short	0x0000
        /*0024*/ 	.byte	0x00, 0xf5, 0x21, 0x00


	//----- nvinfo : EIATTR_SPARSE_MMA_MASK
	.align		4
.L_11:
        /*0028*/ 	.byte	0x03, 0x50
        /*002a*/ 	.short	0x0000


	//----- nvinfo : EIATTR_MAXREG_COUNT
	.align		4
        /*002c*/ 	.byte	0x03, 0x1b
        /*002e*/ 	.short	0x00ff


	//----- nvinfo : EIATTR_MERCURY_ISA_VERSION
	.align		4
        /*0030*/ 	.byte	0x03, 0x5f
        /*0032*/ 	.short	0x0101


	//----- nvinfo : EIATTR_VRC_CTA_INIT_COUNT
	.align		4
        /*0034*/ 	.byte	0x02, 0x4a
	.zero		1
	.zero		1


	//----- nvinfo : EIATTR_EXIT_INSTR_OFFSETS
	.align		4
        /*0038*/ 	.byte	0x04, 0x1c
        /*003a*/ 	.short	(.L_13 - .L_12)


	//   ....[0]....
.L_12:
        /*003c*/ 	.word	0x00000d80


	//----- nvinfo : EIATTR_CBANK_PARAM_SIZE
	.align		4
.L_13:
        /*0040*/ 	.byte	0x03, 0x19
        /*0042*/ 	.short	0x0010


	//----- nvinfo : EIATTR_PARAM_CBANK
	.align		4
        /*0044*/ 	.byte	0x04, 0x0a
        /*0046*/ 	.short	(.L_15 - .L_14)
	.align		4
.L_14:
        /*0048*/ 	.word	index@(.nv.constant0._Z11AddIntsCUDAPiS_)
        /*004c*/ 	.short	0x0380
        /*004e*/ 	.short	0x0010


	//----- nvinfo : EIATTR_SW_WAR
	.align		4
.L_15:
        /*0050*/ 	.byte	0x04, 0x36
        /*0052*/ 	.short	(.L_17 - .L_16)
.L_16:
        /*0054*/ 	.word	0x00000008
.L_17:


//--------------------- .nv.callgraph             --------------------------
	.section	.nv.callgraph,"",@"SHT_CUDA_CALLGRAPH"
	.align	4
	.sectionentsize	8
	.align		4
        /*0000*/ 	.word	0x00000000
	.align		4
        /*0004*/ 	.word	0xffffffff
	.align		4
        /*0008*/ 	.word	0x00000000
	.align		4
        /*000c*/ 	.word	0xfffffffe
	.align		4
        /*0010*/ 	.word	0x00000000
	.align		4
        /*0014*/ 	.word	0xfffffffd
	.align		4
        /*0018*/ 	.word	0x00000000
	.align		4
        /*001c*/ 	.word	0xfffffffc


//--------------------- .text._Z11AddIntsCUDAPiS_ --------------------------
	.section	.text._Z11AddIntsCUDAPiS_,"ax",@progbits
	.align	128
        .global         _Z11AddIntsCUDAPiS_
        .type           _Z11AddIntsCUDAPiS_,@function
        .size           _Z11AddIntsCUDAPiS_,(.L_x_2 - _Z11AddIntsCUDAPiS_)
        .other          _Z11AddIntsCUDAPiS_,@"STO_CUDA_ENTRY STV_DEFAULT"
_Z11AddIntsCUDAPiS_:
.text._Z11AddIntsCUDAPiS_:
[----:B------:R-:W-:Y:S08]  /*0000*/  LDC R1, c[0x0][0x37c] ;  /* 0x0000df00ff017b82 */ /* 0x000ff00000000800 */
[----:B------:R-:W0:Y:S01]  /*0010*/  LDC.64 R2, c[0x0][0x380] ;  /* 0x0000e000ff027b82 */ /* 0x000e220000000a00 */
[----:B------:R-:W0:Y:S07]  /*0020*/  LDCU.64 UR6, c[0x0][0x358] ;  /* 0x00006b00ff0677ac */ /* 0x000e2e0008000a00 */
[----:B------:R-:W1:Y:S01]  /*0030*/  LDC.64 R4, c[0x0][0x388] ;  /* 0x0000e200ff047b82 */ /* 0x000e620000000a00 */
[----:B0-----:R-:W2:Y:S04]  /*0040*/  LDG.E R0, desc[UR6][R2.64] ;  /* 0x0000000602007981 */ /* 0x001ea8000c1e1900 */
[----:B-1----:R-:W2:Y:S02]  /*0050*/  LDG.E R7, desc[UR6][R4.64] ;  /* 0x0000000604077981 */ /* 0x002ea4000c1e1900 */
[----:B--2---:R-:W-:-:S05]  /*0060*/  IADD3 R7, PT, PT, R0, R7, RZ ;  /* 0x0000000700077210 */ /* 0x004fca0007ffe0ff */
[----:B------:R0:W-:Y:S04]  /*0070*/  STG.E desc[UR6][R2.64], R7 ;  /* 0x0000000702007986 */ /* 0x0001e8000c101906 */
[----:B------:R-:W2:Y:S02]  /*0080*/  LDG.E R0, desc[UR6][R4.64] ;  /* 0x0000000604007981 */ /* 0x000ea4000c1e1900 */
[----:B--2---:R-:W-:-:S05]  /*0090*/  IADD3 R9, PT, PT, R7, R0, RZ ;  /* 0x0000000007097210 */ /* 0x004fca0007ffe0ff */
[----:B------:R1:W-:Y:S04]  /*00a0*/  STG.E desc[UR6][R2.64], R9 ;  /* 0x0000000902007986 */ /* 0x0003e8000c101906 */
[----:B------:R-:W2:Y:S02]  /*00b0*/  LDG.E R0, desc[UR6][R4.64] ;  /* 0x0000000604007981 */ /* 0x000ea4000c1e1900 */
[----:B--2---:R-:W-:-:S05]  /*00c0*/  IMAD.IADD R11, R9, 0x1, R0 ;  /* 0x00000001090b7824 */ /* 0x004fca00078e0200 */
[----:B------:R1:W-:Y:S04]  /*00d0*/  STG.E desc[UR6][R2.64], R11 ;  /* 0x0000000b02007986 */ /* 0x0003e8000c101906 */
[----:B------:R-:W2:Y:S02]  /*00e0*/  LDG.E R0, desc[UR6][R4.64] ;  /* 0x0000000604007981 */ /* 0x000ea4000c1e1900 */
[----:B--2---:R-:W-:-:S05]  /*00f0*/  IADD3 R13, PT, PT, R11, R0, RZ ;  /* 0x000000000b0d7210 */ /* 0x004fca0007ffe0ff */
[----:B------:R1:W-:Y:S04]  /*0100*/  STG.E desc[UR6][R2.64], R13 ;  /* 0x0000000d02007986 */ /* 0x0003e8000c101906 */
[----:B------:R-:W0:Y:S01]  /*0110*/  LDG.E R0, desc[UR6][R4.64] ;  /* 0x0000000604007981 */ /* 0x000e22000c1e1900 */
[----:B------:R-:W-:Y:S01]  /*0120*/  UMOV UR4, 0x4 ;  /* 0x0000000400047882 */ /* 0x000fe20000000000 */
[----:B0-----:R-:W-:-:S05]  /*0130*/  IMAD.IADD R7, R13, 0x1, R0 ;  /* 0x000000010d077824 */ /* 0x001fca00078e0200 */
[----:B------:R1:W-:Y:S02]  /*0140*/  STG.E desc[UR6][R2.64], R7 ;  /* 0x0000000702007986 */ /* 0x0003e4000c101906 */
.L_x_0:
[----:B------:R-:W1:Y:S02]  /*0150*/  LDG.E R0, desc[UR6][R4.64] ;  /* 0x0000000604007981 */ /* 0x000e64000c1e1900 */
[----:B-1--4-:R-:W-:-:S05]  /*0160*/  IADD3 R7, PT, PT, R0, R7, RZ ;  /* 0x0000000700077210 */ /* 0x012fca0007ffe0ff */
[----:B------:R0:W-:Y:S04]  /*0170*/  STG.E desc[UR6][R2.64], R7 ;  /* 0x0000000702007986 */ /* 0x0001e8000c101906 */
[----:B------:R-:W2:Y:S02]  /*0180*/  LDG.E R0, desc[UR6][R4.64] ;  /* 0x0000000604007981 */ /* 0x000ea4000c1e1900 */
[----:B--2---:R-:W-:-:S05]  /*0190*/  IMAD.IADD R9, R7, 0x1, R0 ;  /* 0x0000000107097824 */ /* 0x004fca00078e0200 */
[----:B------:R1:W-:Y:S04]  /*01a0*/  STG.E desc[UR6][R2.64], R9 ;  /* 0x0000000902007986 */ /* 0x0003e8000c101906 */
[----:B------:R-:W2:Y:S02]  /*01b0*/  LDG.E R0, desc[UR6][R4.64] ;  /* 0x0000000604007981 */ /* 0x000ea4000c1e1900 */
[----:B--2---:R-:W-:-:S05]  /*01c0*/  IADD3 R11, PT, PT, R9, R0, RZ ;  /* 0x00000000090b7210 */ /* 0x004fca0007ffe0ff */
[----:B------:R2:W-:Y:S04]  /*01d0*/  STG.E desc[UR6][R2.64], R11 ;  /* 0x0000000b02007986 */ /* 0x0005e8000c101906 */
[----:B------:R-:W3:Y:S02]  /*01e0*/  LDG.E R0, desc[UR6][R4.64] ;  /* 0x0000000604007981 */ /* 0x000ee4000c1e1900 */
[----:B---3--:R-:W-:-:S05]  /*01f0*/  IMAD.IADD R13, R11, 0x1, R0 ;  /* 0x000000010b0d7824 */ /* 0x008fca00078e0200 */
[----:B------:R3:W-:Y:S04]  /*0200*/  STG.E desc[UR6][R2.64], R13 ;  /* 0x0000000d02007986 */ /* 0x0007e8000c101906 */
[----:B------:R-:W0:Y:S02]  /*0210*/  LDG.E R0, desc[UR6][R4.64] ;  /* 0x0000000604007981 */ /* 0x000e24000c1e1900 */
[----:B0-----:R-:W-:-:S05]  /*0220*/  IADD3 R7, PT, PT, R13, R0, RZ ;  /* 0x000000000d077210 */ /* 0x001fca0007ffe0ff */
[----:B------:R0:W-:Y:S04]  /*0230*/  STG.E desc[UR6][R2.64], R7 ;  /* 0x0000000702007986 */ /* 0x0001e8000c101906 */
[----:B------:R-:W1:Y:S02]  /*0240*/  LDG.E R0, desc[UR6][R4.64] ;  /* 0x0000000604007981 */ /* 0x000e64000c1e1900 */
[----:B-1----:R-:W-:-:S05]  /*0250*/  IMAD.IADD R9, R7, 0x1, R0 ;  /* 0x0000000107097824 */ /* 0x002fca00078e0200 */
        /* <DEDUP_REMOVED lines=154> */
[----:B------:R-:W4:Y:S02]  /*0c00*/  LDG.E R0, desc[UR6][R4.64] ;  /* 0x0000000604007981 */ /* 0x000f24000c1e1900 */
[----:B----4-:R-:W-:-:S05]  /*0c10*/  IMAD.IADD R15, R7, 0x1, R0 ;  /* 0x00000001070f7824 */ /* 0x010fca00078e0200 */
[----:B------:R4:W-:Y:S04]  /*0c20*/  STG.E desc[UR6][R2.64], R15 ;  /* 0x0000000f02007986 */ /* 0x0009e8000c101906 */
[----:B------:R-:W5:Y:S02]  /*0c30*/  LDG.E R0, desc[UR6][R4.64] ;  /* 0x0000000604007981 */ /* 0x000f64000c1e1900 */
[----:B-----5:R-:W-:-:S05]  /*0c40*/  IADD3 R17, PT, PT, R15, R0, RZ ;  /* 0x000000000f117210 */ /* 0x020fca0007ffe0ff */
[----:B------:R4:W-:Y:S04]  /*0c50*/  STG.E desc[UR6][R2.64], R17 ;  /* 0x0000001102007986 */ /* 0x0009e8000c101906 */
[----:B------:R-:W5:Y:S02]  /*0c60*/  LDG.E R0, desc[UR6][R4.64] ;  /* 0x0000000604007981 */ /* 0x000f64000c1e1900 */
[----:B-----5:R-:W-:-:S05]  /*0c70*/  IMAD.IADD R19, R17, 0x1, R0 ;  /* 0x0000000111137824 */ /* 0x020fca00078e0200 */
[----:B------:R4:W-:Y:S04]  /*0c80*/  STG.E desc[UR6][R2.64], R19 ;  /* 0x0000001302007986 */ /* 0x0009e8000c101906 */
[----:B------:R-:W1:Y:S02]  /*0c90*/  LDG.E R0, desc[UR6][R4.64] ;  /* 0x0000000604007981 */ /* 0x000e64000c1e1900 */
[----:B-1----:R-:W-:-:S05]  /*0ca0*/  IADD3 R9, PT, PT, R0, R19, RZ ;  /* 0x0000001300097210 */ /* 0x002fca0007ffe0ff */
[----:B------:R4:W-:Y:S04]  /*0cb0*/  STG.E desc[UR6][R2.64], R9 ;  /* 0x0000000902007986 */ /* 0x0009e8000c101906 */
[----:B------:R-:W2:Y:S02]  /*0cc0*/  LDG.E R0, desc[UR6][R4.64] ;  /* 0x0000000604007981 */ /* 0x000ea4000c1e1900 */
[----:B--2---:R-:W-:-:S05]  /*0cd0*/  IMAD.IADD R11, R9, 0x1, R0 ;  /* 0x00000001090b7824 */ /* 0x004fca00078e0200 */
[----:B------:R4:W-:Y:S04]  /*0ce0*/  STG.E desc[UR6][R2.64], R11 ;  /* 0x0000000b02007986 */ /* 0x0009e8000c101906 */
[----:B------:R-:W3:Y:S02]  /*0cf0*/  LDG.E R0, desc[UR6][R4.64] ;  /* 0x0000000604007981 */ /* 0x000ee4000c1e1900 */
[----:B---3--:R-:W-:-:S05]  /*0d00*/  IADD3 R13, PT, PT, R11, R0, RZ ;  /* 0x000000000b0d7210 */ /* 0x008fca0007ffe0ff */
[----:B------:R4:W-:Y:S04]  /*0d10*/  STG.E desc[UR6][R2.64], R13 ;  /* 0x0000000d02007986 */ /* 0x0009e8000c101906 */
[----:B------:R-:W0:Y:S01]  /*0d20*/  LDG.E R0, desc[UR6][R4.64] ;  /* 0x0000000604007981 */ /* 0x000e22000c1e1900 */
[----:B------:R-:W-:-:S04]  /*0d30*/  UIADD3 UR4, UPT, UPT, UR4, 0x40, URZ ;  /* 0x0000004004047890 */ /* 0x000fc8000fffe0ff */
[----:B------:R-:W-:Y:S01]  /*0d40*/  UISETP.NE.AND UP0, UPT, UR4, 0xf4244, UPT ;  /* 0x000f42440400788c */ /* 0x000fe2000bf05270 */
[----:B0-----:R-:W-:-:S05]  /*0d50*/  IMAD.IADD R7, R13, 0x1, R0 ;  /* 0x000000010d077824 */ /* 0x001fca00078e0200 */
[----:B------:R4:W-:Y:S03]  /*0d60*/  STG.E desc[UR6][R2.64], R7 ;  /* 0x0000000702007986 */ /* 0x0009e6000c101906 */
[----:B------:R-:W-:Y:S05]  /*0d70*/  BRA.U UP0, `(.L_x_0) ;  /* 0xfffffff100f47547 */ /* 0x000fea000b83ffff */
[----:B------:R-:W-:Y:S05]  /*0d80*/  EXIT ;  /* 0x000000000000794d */ /* 0x000fea0003800000 */
.L_x_1:
[----:B------:R-:W-:-:S00]  /*0d90*/  BRA `(.L_x_1) ;  /* 0xfffffffc00fc7947 */ /* 0x000fc0000383ffff */
[----:B------:R-:W-:-:S00]  /*0da0*/  NOP ;  /* 0x0000000000007918 */ /* 0x000fc00000000000 */
        /* <DEDUP_REMOVED lines=13> */
.L_x_2:


//--------------------- .nv.shared.reserved.0     --------------------------
	.section	.nv.shared.reserved.0,"aw",@nobits
	.weak		__nv_reservedSMEM_offset_0_alias
	.size		__nv_reservedSMEM_offset_0_alias, 0, 64
	.other		__nv_reservedSMEM_offset_0_alias,@"STO_CUDA_RESERVED_SHARED STV_DEFAULT"
__nv_reservedSMEM_offset_0_alias:
	.zero		0
	.zero		64


//--------------------- .nv.constant0._Z11AddIntsCUDAPiS_ --------------------------
	.section	.nv.constant0._Z11AddIntsCUDAPiS_,"a",@progbits
	.sectionflags	@""
	.align	4
.nv.constant0._Z11AddIntsCUDAPiS_:
	.zero		912


//--------------------- SYMBOLS --------------------------

	.type		.nv.reservedSmem.offset0,@object
	.size		.nv.reservedSmem.offset0,0x4
